//
// Generated by NVIDIA NVVM Compiler
//
// Compiler Build ID: CL-36424714
// Cuda compilation tools, release 13.0, V13.0.88
// Based on NVVM 20.0.0
//

.version 9.0
.target sm_100
.address_size 64

	// .globl	default_function_kernel

.visible .entry default_function_kernel(
	.param .u64 .ptr .align 1 default_function_kernel_param_0
)
.maxntid 4
{
	.reg .pred 	%p<4>;
	.reg .b32 	%r<5>;
	.reg .b64 	%rd<5>;

	ld.param.u64 	%rd1, [default_function_kernel_param_0];
	mov.u32 	%r1, %tid.x;
	setp.eq.s32 	%p1, %r1, 3;
	setp.eq.s32 	%p2, %r1, 2;
	setp.eq.s32 	%p3, %r1, 1;
	selp.b32 	%r2, 18, 16, %p3;
	selp.b32 	%r3, 10, %r2, %p2;
	selp.b32 	%r4, 3, %r3, %p1;
	cvta.to.global.u64 	%rd2, %rd1;
	mul.wide.u32 	%rd3, %r1, 4;
	add.s64 	%rd4, %rd2, %rd3;
	st.global.u32 	[%rd4], %r4;
	ret;

}


// ===== COMPILED SASS (sm_100) =====

	.target	sm_100

	.elftype	@"ET_EXEC"


//--------------------- .note.nv.tkinfo           --------------------------
	.section	.note.nv.tkinfo,"",@"SHT_NOTE"
	.sectionflags	@"SHF_NOTE_NV_TKINFO"
	.tkinfo
        /*0018*/ 	.word	0x00000002
        /*0030*/ 	.string	""
        /*0030*/ 	.string	"ptxas"
        /*0030*/ 	.string	"Cuda compilation tools, release 13.0, V13.0.88"
        /*0030*/ 	.string	"Build cuda_13.0.r13.0/compiler.36424714_0"
        /*0030*/ 	.string	"-arch sm_100 -m 64 "



//--------------------- .note.nv.cuinfo           --------------------------
	.section	.note.nv.cuinfo,"",@"SHT_NOTE"
	.sectionflags	@"SHF_NOTE_NV_CUINFO"
        /*0018*/ 	.short	0x0002
        /*001a*/ 	.short	0x0064
        /*001c*/ 	.short	0x0082
	.zero		2


//--------------------- .nv.info                  --------------------------
	.section	.nv.info,"",@"SHT_CUDA_INFO"
	.align	4


	//----- nvinfo : EIATTR_REGCOUNT
	.align		4
        /*0000*/ 	.byte	0x04, 0x2f
        /*0002*/ 	.short	(.L_1 - .L_0)
	.align		4
.L_0:
        /*0004*/ 	.word	index@(default_function_kernel)
        /*0008*/ 	.word	0x00000008


	//----- nvinfo : EIATTR_FRAME_SIZE
	.align		4
.L_1:
        /*000c*/ 	.byte	0x04, 0x11
        /*000e*/ 	.short	(.L_3 - .L_2)
	.align		4
.L_2:
        /*0010*/ 	.word	index@(default_function_kernel)
        /*0014*/ 	.word	0x00000000


	//----- nvinfo : EIATTR_MIN_STACK_SIZE
	.align		4
.L_3:
        /*0018*/ 	.byte	0x04, 0x12
        /*001a*/ 	.short	(.L_5 - .L_4)
	.align		4
.L_4:
        /*001c*/ 	.word	index@(default_function_kernel)
        /*0020*/ 	.word	0x00000000
.L_5:


//--------------------- .nv.compat                --------------------------
	.section	.nv.compat,"",@"SHT_CUDA_COMPAT_INFO"
	.align	4
        /*0000*/ 	.byte	0x02, 0x09, 0x00, 0x00, 0x02, 0x02, 0x01, 0x00, 0x02, 0x05, 0x05, 0x00, 0x03, 0x07, 0x01, 0x01
        /*0010*/ 	.byte	0x02, 0x03, 0x00, 0x00, 0x02, 0x06, 0x01, 0x00, 0x04, 0x0b, 0x08, 0x00, 0x09, 0x00, 0x00, 0x00
        /*0020*/ 	.byte	0x00, 0x00, 0x00, 0x00


//--------------------- .nv.info.default_function_kernel --------------------------
	.section	.nv.info.default_function_kernel,"",@"SHT_CUDA_INFO"
	.sectionflags	@""
	.align	4


	//----- nvinfo : EIATTR_CUDA_API_VERSION
	.align		4
        /*0000*/ 	.byte	0x04, 0x37
        /*0002*/ 	.short	(.L_7 - .L_6)
.L_6:
        /*0004*/ 	.word	0x00000082


	//----- nvinfo : EIATTR_KPARAM_INFO
	.align		4
.L_7:
        /*0008*/ 	.byte	0x04, 0x17
        /*000a*/ 	.short	(.L_9 - .L_8)
.L_8:
        /*000c*/ 	.word	0x00000000
        /*0010*/ 	.short	0x0000
        /*0012*/ 	.short	0x0000
        /*0014*/ 	.byte	0x00, 0xf5, 0x21, 0x00


	//----- nvinfo : EIATTR_SPARSE_MMA_MASK
	.align		4
.L_9:
        /*0018*/ 	.byte	0x03, 0x50
        /*001a*/ 	.short	0x0000


	//----- nvinfo : EIATTR_MAXREG_COUNT
	.align		4
        /*001c*/ 	.byte	0x03, 0x1b
        /*001e*/ 	.short	0x00ff


	//----- nvinfo : EIATTR_MERCURY_ISA_VERSION
	.align		4
        /*0020*/ 	.byte	0x03, 0x5f
        /*0022*/ 	.short	0x0101


	//----- nvinfo : EIATTR_VRC_CTA_INIT_COUNT
	.align		4
        /*0024*/ 	.byte	0x02, 0x4a
	.zero		1
	.zero		1


	//----- nvinfo : EIATTR_EXIT_INSTR_OFFSETS
	.align		4
        /*0028*/ 	.byte	0x04, 0x1c
        /*002a*/ 	.short	(.L_11 - .L_10)


	//   ....[0]....
.L_10:
        /*002c*/ 	.word	0x000000d0


	//----- nvinfo : EIATTR_MAX_THREADS
	.align		4
.L_11:
        /*0030*/ 	.byte	0x04, 0x05
        /*0032*/ 	.short	(.L_13 - .L_12)
.L_12:
        /*0034*/ 	.word	0x00000004
        /*0038*/ 	.word	0x00000001
        /*003c*/ 	.word	0x00000001


	//----- nvinfo : EIATTR_CBANK_PARAM_SIZE
	.align		4
.L_13:
        /*0040*/ 	.byte	0x03, 0x19
        /*0042*/ 	.short	0x0008


	//----- nvinfo : EIATTR_PARAM_CBANK
	.align		4
        /*0044*/ 	.byte	0x04, 0x0a
        /*0046*/ 	.short	(.L_15 - .L_14)
	.align		4
.L_14:
        /*0048*/ 	.word	index@(.nv.constant0.default_function_kernel)
        /*004c*/ 	.short	0x0380
        /*004e*/ 	.short	0x0008


	//----- nvinfo : EIATTR_SW_WAR
	.align		4
.L_15:
        /*0050*/ 	.byte	0x04, 0x36
        /*0052*/ 	.short	(.L_17 - .L_16)
.L_16:
        /*0054*/ 	.word	0x00000008
.L_17:


//--------------------- .nv.callgraph             --------------------------
	.section	.nv.callgraph,"",@"SHT_CUDA_CALLGRAPH"
	.align	4
	.sectionentsize	8
	.align		4
        /*0000*/ 	.word	0x00000000
	.align		4
        /*0004*/ 	.word	0xffffffff
	.align		4
        /*0008*/ 	.word	0x00000000
	.align		4
        /*000c*/ 	.word	0xfffffffe
	.align		4
        /*0010*/ 	.word	0x00000000
	.align		4
        /*0014*/ 	.word	0xfffffffd
	.align		4
        /*0018*/ 	.word	0x00000000
	.align		4
        /*001c*/ 	.word	0xfffffffc


//--------------------- .text.default_function_kernel --------------------------
	.section	.text.default_function_kernel,"ax",@progbits
	.align	128
        .global         default_function_kernel
        .type           default_function_kernel,@function
        .size           default_function_kernel,(.L_x_1 - default_function_kernel)
        .other          default_function_kernel,@"STO_CUDA_ENTRY STV_DEFAULT"
default_function_kernel:
.text.default_function_kernel:
[----:B------:R-:W-:Y:S01]  /*0000*/  LDC R1, c[0x0][0x37c] ;  /* 0x0000df00ff017b82 */ /* 0x000fe20000000800 */
[----:B------:R-:W0:Y:S07]  /*0010*/  S2R R5, SR_TID.X ;  /* 0x0000000000057919 */ /* 0x000e2e0000002100 */
[----:B------:R-:W1:Y:S01]  /*0020*/  LDC.64 R2, c[0x0][0x380] ;  /* 0x0000e000ff027b82 */ /* 0x000e620000000a00 */
[----:B------:R-:W2:Y:S01]  /*0030*/  LDCU.64 UR4, c[0x0][0x358] ;  /* 0x00006b00ff0477ac */ /* 0x000ea20008000a00 */
[----:B------:R-:W-:Y:S01]  /*0040*/  IMAD.MOV.U32 R0, RZ, RZ, 0x12 ;  /* 0x00000012ff007424 */ /* 0x000fe200078e00ff */
[C---:B0-----:R-:W-:Y:S01]  /*0050*/  ISETP.NE.AND P1, PT, R5.reuse, 0x1, PT ;  /* 0x000000010500780c */ /* 0x041fe20003f25270 */
[C---:B-1----:R-:W-:Y:S01]  /*0060*/  IMAD.WIDE.U32 R2, R5.reuse, 0x4, R2 ;  /* 0x0000000405027825 */ /* 0x042fe200078e0002 */
[----:B------:R-:W-:-:S02]  /*0070*/  ISETP.NE.AND P0, PT, R5, 0x2, PT ;  /* 0x000000020500780c */ /* 0x000fc40003f05270 */
[----:B------:R-:W-:Y:S02]  /*0080*/  SEL R0, R0, 0x10, !P1 ;  /* 0x0000001000007807 */ /* 0x000fe40004800000 */
[----:B------:R-:W-:Y:S02]  /*0090*/  ISETP.NE.AND P1, PT, R5, 0x3, PT ;  /* 0x000000030500780c */ /* 0x000fe40003f25270 */
[----:B------:R-:W-:-:S04]  /*00a0*/  SEL R0, R0, 0xa, P0 ;  /* 0x0000000a00007807 */ /* 0x000fc80000000000 */
[----:B------:R-:W-:-:S05]  /*00b0*/  SEL R5, R0, 0x3, P1 ;  /* 0x0000000300057807 */ /* 0x000fca0000800000 */
[----:B--2---:R-:W-:Y:S01]  /*00c0*/  STG.E desc[UR4][R2.64], R5 ;  /* 0x0000000502007986 */ /* 0x004fe2000c101904 */
[----:B------:R-:W-:Y:S05]  /*00d0*/  EXIT ;  /* 0x000000000000794d */ /* 0x000fea0003800000 */
.L_x_0:
[----:B------:R-:W-:-:S00]  /*00e0*/  BRA `(.L_x_0) ;  /* 0xfffffffc00fc7947 */ /* 0x000fc0000383ffff */
[----:B------:R-:W-:-:S00]  /*00f0*/  NOP ;  /* 0x0000000000007918 */ /* 0x000fc00000000000 */
        /* <DEDUP_REMOVED lines=8> */
.L_x_1:


//--------------------- .nv.shared.reserved.0     --------------------------
	.section	.nv.shared.reserved.0,"aw",@nobits
	.weak		__nv_reservedSMEM_offset_0_alias
	.size		__nv_reservedSMEM_offset_0_alias, 0, 64
	.other		__nv_reservedSMEM_offset_0_alias,@"STO_CUDA_RESERVED_SHARED STV_DEFAULT"
__nv_reservedSMEM_offset_0_alias:
	.zero		0
	.zero		64


//--------------------- .nv.constant0.default_function_kernel --------------------------
	.section	.nv.constant0.default_function_kernel,"a",@progbits
	.sectionflags	@""
	.align	4
.nv.constant0.default_function_kernel:
	.zero		904


//--------------------- SYMBOLS --------------------------

	.type		.nv.reservedSmem.offset0,@object
	.size		.nv.reservedSmem.offset0,0x4
